//
// Generated by NVIDIA NVVM Compiler
//
// Compiler Build ID: CL-36424714
// Cuda compilation tools, release 13.0, V13.0.88
// Based on NVVM 20.0.0
//

.version 9.0
.target sm_100
.address_size 64

	// .globl	_Z13shiftFunctionPfS_PKff

.visible .entry _Z13shiftFunctionPfS_PKff(
	.param .u64 .ptr .align 1 _Z13shiftFunctionPfS_PKff_param_0,
	.param .u64 .ptr .align 1 _Z13shiftFunctionPfS_PKff_param_1,
	.param .u64 .ptr .align 1 _Z13shiftFunctionPfS_PKff_param_2,
	.param .f32 _Z13shiftFunctionPfS_PKff_param_3
)
{
	.reg .pred 	%p<10>;
	.reg .b32 	%r<14>;
	.reg .b32 	%f<84>;
	.reg .b64 	%rd<14>;

	ld.param.u64 	%rd6, [_Z13shiftFunctionPfS_PKff_param_0];
	ld.param.u64 	%rd7, [_Z13shiftFunctionPfS_PKff_param_1];
	ld.param.u64 	%rd8, [_Z13shiftFunctionPfS_PKff_param_2];
	ld.param.f32 	%f28, [_Z13shiftFunctionPfS_PKff_param_3];
	mov.u32 	%r4, %ctaid.x;
	mov.u32 	%r5, %ntid.x;
	mov.u32 	%r6, %tid.x;
	mad.lo.s32 	%r1, %r4, %r5, %r6;
	setp.gt.s32 	%p1, %r1, 599;
	@%p1 bra 	$L__BB0_10;
	cvta.to.global.u64 	%rd9, %rd7;
	cvta.to.global.u64 	%rd10, %rd6;
	shl.b32 	%r7, %r1, 1;
	mul.wide.s32 	%rd11, %r7, 4;
	add.s64 	%rd1, %rd9, %rd11;
	add.s64 	%rd2, %rd10, %rd11;
	cvta.to.global.u64 	%rd12, %rd8;
	add.s64 	%rd3, %rd12, 8;
	mov.f32 	%f73, 0f7F7FFFFF;
	mov.f32 	%f74, %f73;
$L__BB0_2:
	fma.rn.f32 	%f30, %f74, %f74, 0f00000000;
	fma.rn.f32 	%f31, %f73, %f73, %f30;
	sqrt.rn.f32 	%f32, %f31;
	setp.ltu.f32 	%p2, %f32, %f28;
	@%p2 bra 	$L__BB0_10;
	ld.global.f32 	%f3, [%rd1];
	ld.global.f32 	%f4, [%rd1+4];
	mov.b32 	%r13, 0;
	mov.f32 	%f78, 0f00000000;
	mov.u64 	%rd13, %rd3;
	mov.f32 	%f79, %f78;
	mov.f32 	%f80, %f78;
$L__BB0_4:
	ld.global.f32 	%f8, [%rd13+-8];
	ld.global.f32 	%f9, [%rd13+-4];
	sub.f32 	%f34, %f3, %f8;
	fma.rn.f32 	%f35, %f34, %f34, 0f00000000;
	sub.f32 	%f36, %f4, %f9;
	fma.rn.f32 	%f37, %f36, %f36, %f35;
	sqrt.rn.f32 	%f10, %f37;
	setp.gtu.f32 	%p3, %f10, 0f3F800000;
	setp.leu.f32 	%p4, %f10, 0f00000000;
	or.pred  	%p5, %p3, %p4;
	@%p5 bra 	$L__BB0_6;
	mul.f32 	%f38, %f10, %f10;
	mul.f32 	%f39, %f38, 0fBF000000;
	fma.rn.f32 	%f40, %f39, 0f3BBB989D, 0f3F000000;
	cvt.sat.f32.f32 	%f41, %f40;
	mov.f32 	%f42, 0f4B400001;
	mov.f32 	%f43, 0f437C0000;
	fma.rm.f32 	%f44, %f41, %f43, %f42;
	add.f32 	%f45, %f44, 0fCB40007F;
	neg.f32 	%f46, %f45;
	fma.rn.f32 	%f47, %f39, 0f3FB8AA3B, %f46;
	fma.rn.f32 	%f48, %f39, 0f32A57060, %f47;
	mov.b32 	%r9, %f44;
	shl.b32 	%r10, %r9, 23;
	mov.b32 	%f49, %r10;
	ex2.approx.ftz.f32 	%f50, %f48;
	mul.f32 	%f51, %f50, %f49;
	fma.rn.f32 	%f78, %f51, %f8, %f78;
	fma.rn.f32 	%f79, %f51, %f9, %f79;
	add.f32 	%f80, %f80, %f51;
$L__BB0_6:
	ld.global.f32 	%f17, [%rd13];
	ld.global.f32 	%f18, [%rd13+4];
	sub.f32 	%f52, %f3, %f17;
	fma.rn.f32 	%f53, %f52, %f52, 0f00000000;
	sub.f32 	%f54, %f4, %f18;
	fma.rn.f32 	%f55, %f54, %f54, %f53;
	sqrt.rn.f32 	%f19, %f55;
	setp.gtu.f32 	%p6, %f19, 0f3F800000;
	setp.leu.f32 	%p7, %f19, 0f00000000;
	or.pred  	%p8, %p6, %p7;
	@%p8 bra 	$L__BB0_8;
	mul.f32 	%f56, %f19, %f19;
	mul.f32 	%f57, %f56, 0fBF000000;
	fma.rn.f32 	%f58, %f57, 0f3BBB989D, 0f3F000000;
	cvt.sat.f32.f32 	%f59, %f58;
	mov.f32 	%f60, 0f4B400001;
	mov.f32 	%f61, 0f437C0000;
	fma.rm.f32 	%f62, %f59, %f61, %f60;
	add.f32 	%f63, %f62, 0fCB40007F;
	neg.f32 	%f64, %f63;
	fma.rn.f32 	%f65, %f57, 0f3FB8AA3B, %f64;
	fma.rn.f32 	%f66, %f57, 0f32A57060, %f65;
	mov.b32 	%r11, %f62;
	shl.b32 	%r12, %r11, 23;
	mov.b32 	%f67, %r12;
	ex2.approx.ftz.f32 	%f68, %f66;
	mul.f32 	%f69, %f68, %f67;
	fma.rn.f32 	%f78, %f69, %f17, %f78;
	fma.rn.f32 	%f79, %f69, %f18, %f79;
	add.f32 	%f80, %f80, %f69;
$L__BB0_8:
	add.s32 	%r13, %r13, 2;
	add.s64 	%rd13, %rd13, 16;
	setp.ne.s32 	%p9, %r13, 600;
	@%p9 bra 	$L__BB0_4;
	div.rn.f32 	%f70, %f78, %f80;
	sub.f32 	%f74, %f70, %f3;
	st.global.f32 	[%rd1], %f70;
	st.global.f32 	[%rd2], %f70;
	div.rn.f32 	%f71, %f79, %f80;
	ld.global.f32 	%f72, [%rd1+4];
	sub.f32 	%f73, %f71, %f72;
	st.global.f32 	[%rd1+4], %f71;
	st.global.f32 	[%rd2+4], %f71;
	bra.uni 	$L__BB0_2;
$L__BB0_10:
	ret;

}


// ===== COMPILED SASS (sm_100) =====

	.target	sm_100

	.elftype	@"ET_EXEC"


//--------------------- .note.nv.tkinfo           --------------------------
	.section	.note.nv.tkinfo,"",@"SHT_NOTE"
	.sectionflags	@"SHF_NOTE_NV_TKINFO"
	.tkinfo
        /*0018*/ 	.word	0x00000002
        /*0030*/ 	.string	""
        /*0030*/ 	.string	"ptxas"
        /*0030*/ 	.string	"Cuda compilation tools, release 13.0, V13.0.88"
        /*0030*/ 	.string	"Build cuda_13.0.r13.0/compiler.36424714_0"
        /*0030*/ 	.string	"-arch sm_100 -m 64 "



//--------------------- .note.nv.cuinfo           --------------------------
	.section	.note.nv.cuinfo,"",@"SHT_NOTE"
	.sectionflags	@"SHF_NOTE_NV_CUINFO"
        /*0018*/ 	.short	0x0002
        /*001a*/ 	.short	0x0064
        /*001c*/ 	.short	0x0082
	.zero		2


//--------------------- .nv.info                  --------------------------
	.section	.nv.info,"",@"SHT_CUDA_INFO"
	.align	4


	//----- nvinfo : EIATTR_REGCOUNT
	.align		4
        /*0000*/ 	.byte	0x04, 0x2f
        /*0002*/ 	.short	(.L_1 - .L_0)
	.align		4
.L_0:
        /*0004*/ 	.word	index@(_Z13shiftFunctionPfS_PKff)
        /*0008*/ 	.word	0x0000001a


	//----- nvinfo : EIATTR_FRAME_SIZE
	.align		4
.L_1:
        /*000c*/ 	.byte	0x04, 0x11
        /*000e*/ 	.short	(.L_3 - .L_2)
	.align		4
.L_2:
        /*0010*/ 	.word	index@($__internal_1_$__cuda_sm3x_div_rn_noftz_f32_slowpath)
        /*0014*/ 	.word	0x00000000


	//----- nvinfo : EIATTR_FRAME_SIZE
	.align		4
.L_3:
        /*0018*/ 	.byte	0x04, 0x11
        /*001a*/ 	.short	(.L_5 - .L_4)
	.align		4
.L_4:
        /*001c*/ 	.word	index@($__internal_0_$__cuda_sm20_sqrt_rn_f32_slowpath)
        /*0020*/ 	.word	0x00000000


	//----- nvinfo : EIATTR_FRAME_SIZE
	.align		4
.L_5:
        /*0024*/ 	.byte	0x04, 0x11
        /*0026*/ 	.short	(.L_7 - .L_6)
	.align		4
.L_6:
        /*0028*/ 	.word	index@(_Z13shiftFunctionPfS_PKff)
        /*002c*/ 	.word	0x00000000


	//----- nvinfo : EIATTR_MIN_STACK_SIZE
	.align		4
.L_7:
        /*0030*/ 	.byte	0x04, 0x12
        /*0032*/ 	.short	(.L_9 - .L_8)
	.align		4
.L_8:
        /*0034*/ 	.word	index@(_Z13shiftFunctionPfS_PKff)
        /*0038*/ 	.word	0x00000000
.L_9:


//--------------------- .nv.compat                --------------------------
	.section	.nv.compat,"",@"SHT_CUDA_COMPAT_INFO"
	.align	4
        /*0000*/ 	.byte	0x02, 0x09, 0x00, 0x00, 0x02, 0x02, 0x01, 0x00, 0x02, 0x05, 0x05, 0x00, 0x03, 0x07, 0x01, 0x01
        /*0010*/ 	.byte	0x02, 0x03, 0x00, 0x00, 0x02, 0x06, 0x01, 0x00, 0x04, 0x0b, 0x08, 0x00, 0x01, 0x00, 0x00, 0x00
        /*0020*/ 	.byte	0x00, 0x00, 0x00, 0x00


//--------------------- .nv.info._Z13shiftFunctionPfS_PKff --------------------------
	.section	.nv.info._Z13shiftFunctionPfS_PKff,"",@"SHT_CUDA_INFO"
	.sectionflags	@""
	.align	4


	//----- nvinfo : EIATTR_CUDA_API_VERSION
	.align		4
        /*0000*/ 	.byte	0x04, 0x37
        /*0002*/ 	.short	(.L_11 - .L_10)
.L_10:
        /*0004*/ 	.word	0x00000082


	//----- nvinfo : EIATTR_KPARAM_INFO
	.align		4
.L_11:
        /*0008*/ 	.byte	0x04, 0x17
        /*000a*/ 	.short	(.L_13 - .L_12)
.L_12:
        /*000c*/ 	.word	0x00000000
        /*0010*/ 	.short	0x0003
        /*0012*/ 	.short	0x0018
        /*0014*/ 	.byte	0x00, 0xf0, 0x11, 0x00


	//----- nvinfo : EIATTR_KPARAM_INFO
	.align		4
.L_13:
        /*0018*/ 	.byte	0x04, 0x17
        /*001a*/ 	.short	(.L_15 - .L_14)
.L_14:
        /*001c*/ 	.word	0x00000000
        /*0020*/ 	.short	0x0002
        /*0022*/ 	.short	0x0010
        /*0024*/ 	.byte	0x00, 0xf5, 0x21, 0x00


	//----- nvinfo : EIATTR_KPARAM_INFO
	.align		4
.L_15:
        /*0028*/ 	.byte	0x04, 0x17
        /*002a*/ 	.short	(.L_17 - .L_16)
.L_16:
        /*002c*/ 	.word	0x00000000
        /*0030*/ 	.short	0x0001
        /*0032*/ 	.short	0x0008
        /*0034*/ 	.byte	0x00, 0xf5, 0x21, 0x00


	//----- nvinfo : EIATTR_KPARAM_INFO
	.align		4
.L_17:
        /*0038*/ 	.byte	0x04, 0x17
        /*003a*/ 	.short	(.L_19 - .L_18)
.L_18:
        /*003c*/ 	.word	0x00000000
        /*0040*/ 	.short	0x0000
        /*0042*/ 	.short	0x0000
        /*0044*/ 	.byte	0x00, 0xf5, 0x21, 0x00


	//----- nvinfo : EIATTR_SPARSE_MMA_MASK
	.align		4
.L_19:
        /*0048*/ 	.byte	0x03, 0x50
        /*004a*/ 	.short	0x0000


	//----- nvinfo : EIATTR_MAXREG_COUNT
	.align		4
        /*004c*/ 	.byte	0x03, 0x1b
        /*004e*/ 	.short	0x00ff


	//----- nvinfo : EIATTR_MERCURY_ISA_VERSION
	.align		4
        /*0050*/ 	.byte	0x03, 0x5f
        /*0052*/ 	.short	0x0101


	//----- nvinfo : EIATTR_VRC_CTA_INIT_COUNT
	.align		4
        /*0054*/ 	.byte	0x02, 0x4a
	.zero		1
	.zero		1


	//----- nvinfo : EIATTR_EXIT_INSTR_OFFSETS
	.align		4
        /*0058*/ 	.byte	0x04, 0x1c
        /*005a*/ 	.short	(.L_21 - .L_20)


	//   ....[0]....
.L_20:
        /*005c*/ 	.word	0x00000060


	//   ....[1]....
        /*0060*/ 	.word	0x00000240


	//----- nvinfo : EIATTR_CRS_STACK_SIZE
	.align		4
.L_21:
        /*0064*/ 	.byte	0x04, 0x1e
        /*0066*/ 	.short	(.L_23 - .L_22)
.L_22:
        /*0068*/ 	.word	0x00000000


	//----- nvinfo : EIATTR_CBANK_PARAM_SIZE
	.align		4
.L_23:
        /*006c*/ 	.byte	0x03, 0x19
        /*006e*/ 	.short	0x001c


	//----- nvinfo : EIATTR_PARAM_CBANK
	.align		4
        /*0070*/ 	.byte	0x04, 0x0a
        /*0072*/ 	.short	(.L_25 - .L_24)
	.align		4
.L_24:
        /*0074*/ 	.word	index@(.nv.constant0._Z13shiftFunctionPfS_PKff)
        /*0078*/ 	.short	0x0380
        /*007a*/ 	.short	0x001c


	//----- nvinfo : EIATTR_SW_WAR
	.align		4
.L_25:
        /*007c*/ 	.byte	0x04, 0x36
        /*007e*/ 	.short	(.L_27 - .L_26)
.L_26:
        /*0080*/ 	.word	0x00000008
.L_27:


//--------------------- .nv.callgraph             --------------------------
	.section	.nv.callgraph,"",@"SHT_CUDA_CALLGRAPH"
	.align	4
	.sectionentsize	8
	.align		4
        /*0000*/ 	.word	0x00000000
	.align		4
        /*0004*/ 	.word	0xffffffff
	.align		4
        /*0008*/ 	.word	0x00000000
	.align		4
        /*000c*/ 	.word	0xfffffffe
	.align		4
        /*0010*/ 	.word	0x00000000
	.align		4
        /*0014*/ 	.word	0xfffffffd
	.align		4
        /*0018*/ 	.word	0x00000000
	.align		4
        /*001c*/ 	.word	0xfffffffc


//--------------------- .text._Z13shiftFunctionPfS_PKff --------------------------
	.section	.text._Z13shiftFunctionPfS_PKff,"ax",@progbits
	.align	128
        .global         _Z13shiftFunctionPfS_PKff
        .type           _Z13shiftFunctionPfS_PKff,@function
        .size           _Z13shiftFunctionPfS_PKff,(.L_x_33 - _Z13shiftFunctionPfS_PKff)
        .other          _Z13shiftFunctionPfS_PKff,@"STO_CUDA_ENTRY STV_DEFAULT"
_Z13shiftFunctionPfS_PKff:
.text._Z13shiftFunctionPfS_PKff:
[----:B------:R-:W-:Y:S01]  /*0000*/  LDC R1, c[0x0][0x37c] ;  /* 0x0000df00ff017b82 */ /* 0x000fe20000000800 */
[----:B------:R-:W0:Y:S07]  /*0010*/  S2R R3, SR_TID.X ;  /* 0x0000000000037919 */ /* 0x000e2e0000002100 */
[----:B------:R-:W0:Y:S08]  /*0020*/  S2UR UR4, SR_CTAID.X ;  /* 0x00000000000479c3 */ /* 0x000e300000002500 */
[----:B------:R-:W0:Y:S02]  /*0030*/  LDC R0, c[0x0][0x360] ;  /* 0x0000d800ff007b82 */ /* 0x000e240000000800 */
[----:B0-----:R-:W-:-:S05]  /*0040*/  IMAD R0, R0, UR4, R3 ;  /* 0x0000000400007c24 */ /* 0x001fca000f8e0203 */
[----:B------:R-:W-:-:S13]  /*0050*/  ISETP.GT.AND P0, PT, R0, 0x257, PT ;  /* 0x000002570000780c */ /* 0x000fda0003f04270 */
[----:B------:R-:W-:Y:S05]  /*0060*/  @P0 EXIT ;  /* 0x000000000000094d */ /* 0x000fea0003800000 */
[----:B------:R-:W0:Y:S01]  /*0070*/  LDC.64 R8, c[0x0][0x388] ;  /* 0x0000e200ff087b82 */ /* 0x000e220000000a00 */
[----:B------:R-:W1:Y:S01]  /*0080*/  LDCU.64 UR6, c[0x0][0x390] ;  /* 0x00007200ff0677ac */ /* 0x000e620008000a00 */
[----:B------:R-:W-:Y:S01]  /*0090*/  SHF.L.U32 R3, R0, 0x1, RZ ;  /* 0x0000000100037819 */ /* 0x000fe200000006ff */
[----:B------:R-:W-:Y:S01]  /*00a0*/  IMAD.MOV.U32 R0, RZ, RZ, 0x7f7fffff ;  /* 0x7f7fffffff007424 */ /* 0x000fe200078e00ff */
[----:B------:R-:W-:Y:S01]  /*00b0*/  MOV R2, 0x7f7fffff ;  /* 0x7f7fffff00027802 */ /* 0x000fe20000000f00 */
[----:B------:R-:W2:Y:S03]  /*00c0*/  LDCU.64 UR8, c[0x0][0x358] ;  /* 0x00006b00ff0877ac */ /* 0x000ea60008000a00 */
[----:B------:R-:W3:Y:S01]  /*00d0*/  LDC.64 R6, c[0x0][0x380] ;  /* 0x0000e000ff067b82 */ /* 0x000ee20000000a00 */
[----:B-1----:R-:W-:-:S04]  /*00e0*/  UIADD3 UR5, UP0, UPT, UR6, 0x8, URZ ;  /* 0x0000000806057890 */ /* 0x002fc8000ff1e0ff */
[----:B------:R-:W-:Y:S01]  /*00f0*/  UIADD3.X UR6, UPT, UPT, URZ, UR7, URZ, UP0, !UPT ;  /* 0x00000007ff067290 */ /* 0x000fe200087fe4ff */
[----:B0-----:R-:W-:-:S04]  /*0100*/  IMAD.WIDE R8, R3, 0x4, R8 ;  /* 0x0000000403087825 */ /* 0x001fc800078e0208 */
[----:B--23--:R-:W-:-:S07]  /*0110*/  IMAD.WIDE R6, R3, 0x4, R6 ;  /* 0x0000000403067825 */ /* 0x00cfce00078e0206 */
.L_x_18:
[----:B------:R-:W-:Y:S01]  /*0120*/  FFMA R3, R2, R2, RZ ;  /* 0x0000000202037223 */ /* 0x000fe200000000ff */
[----:B------:R-:W-:Y:S03]  /*0130*/  BSSY.RECONVERGENT B0, `(.L_x_0) ;  /* 0x000000e000007945 */ /* 0x000fe60003800200 */
[----:B------:R-:W-:-:S04]  /*0140*/  FFMA R3, R0, R0, R3 ;  /* 0x0000000000037223 */ /* 0x000fc80000000003 */
[----:B------:R-:W-:Y:S01]  /*0150*/  VIADD R0, R3, 0xf3000000 ;  /* 0xf300000003007836 */ /* 0x000fe20000000000 */
[----:B0-----:R0:W1:Y:S04]  /*0160*/  MUFU.RSQ R2, R3 ;  /* 0x0000000300027308 */ /* 0x0010680000001400 */
[----:B------:R-:W-:-:S13]  /*0170*/  ISETP.GT.U32.AND P0, PT, R0, 0x727fffff, PT ;  /* 0x727fffff0000780c */ /* 0x000fda0003f04070 */
[----:B01----:R-:W-:Y:S05]  /*0180*/  @!P0 BRA `(.L_x_1) ;  /* 0x0000000000108947 */ /* 0x003fea0003800000 */
[----:B------:R-:W-:-:S07]  /*0190*/  MOV R20, 0x1b0 ;  /* 0x000001b000147802 */ /* 0x000fce0000000f00 */
[----:B------:R-:W-:Y:S05]  /*01a0*/  CALL.REL.NOINC `($__internal_0_$__cuda_sm20_sqrt_rn_f32_slowpath) ;  /* 0x0000000800347944 */ /* 0x000fea0003c00000 */
[----:B------:R-:W-:Y:S01]  /*01b0*/  MOV R0, R14 ;  /* 0x0000000e00007202 */ /* 0x000fe20000000f00 */
[----:B------:R-:W-:Y:S06]  /*01c0*/  BRA `(.L_x_2) ;  /* 0x0000000000107947 */ /* 0x000fec0003800000 */
.L_x_1:
[----:B------:R-:W-:Y:S01]  /*01d0*/  FMUL.FTZ R0, R3, R2 ;  /* 0x0000000203007220 */ /* 0x000fe20000410000 */
[----:B------:R-:W-:-:S03]  /*01e0*/  FMUL.FTZ R2, R2, 0.5 ;  /* 0x3f00000002027820 */ /* 0x000fc60000410000 */
[----:B------:R-:W-:-:S04]  /*01f0*/  FFMA R3, -R0, R0, R3 ;  /* 0x0000000000037223 */ /* 0x000fc80000000103 */
[----:B------:R-:W-:-:S07]  /*0200*/  FFMA R0, R3, R2, R0 ;  /* 0x0000000203007223 */ /* 0x000fce0000000000 */
.L_x_2:
[----:B------:R-:W-:Y:S05]  /*0210*/  BSYNC.RECONVERGENT B0 ;  /* 0x0000000000007941 */ /* 0x000fea0003800200 */
.L_x_0:
[----:B------:R-:W0:Y:S02]  /*0220*/  LDCU UR4, c[0x0][0x398] ;  /* 0x00007300ff0477ac */ /* 0x000e240008000800 */
[----:B0-----:R-:W-:-:S13]  /*0230*/  FSETP.GE.AND P0, PT, R0, UR4, PT ;  /* 0x0000000400007c0b */ /* 0x001fda000bf06000 */
[----:B------:R-:W-:Y:S05]  /*0240*/  @!P0 EXIT ;  /* 0x000000000000894d */ /* 0x000fea0003800000 */
[----:B------:R0:W5:Y:S04]  /*0250*/  LDG.E R10, desc[UR8][R8.64] ;  /* 0x00000008080a7981 */ /* 0x000168000c1e1900 */
[----:B------:R0:W5:Y:S01]  /*0260*/  LDG.E R12, desc[UR8][R8.64+0x4] ;  /* 0x00000408080c7981 */ /* 0x000162000c1e1900 */
[----:B------:R-:W-:Y:S02]  /*0270*/  HFMA2 R11, -RZ, RZ, 0, 0 ;  /* 0x00000000ff0b7431 */ /* 0x000fe400000001ff */
[----:B------:R-:W-:Y:S01]  /*0280*/  IMAD.MOV.U32 R2, RZ, RZ, RZ ;  /* 0x000000ffff027224 */ /* 0x000fe200078e00ff */
[----:B------:R-:W-:Y:S01]  /*0290*/  MOV R4, UR5 ;  /* 0x0000000500047c02 */ /* 0x000fe20008000f00 */
[----:B------:R-:W-:Y:S01]  /*02a0*/  IMAD.MOV.U32 R0, RZ, RZ, RZ ;  /* 0x000000ffff007224 */ /* 0x000fe200078e00ff */
[----:B------:R-:W-:Y:S01]  /*02b0*/  MOV R5, UR6 ;  /* 0x0000000600057c02 */ /* 0x000fe20008000f00 */
[----:B------:R-:W-:-:S06]  /*02c0*/  UMOV UR4, URZ ;  /* 0x000000ff00047c82 */ /* 0x000fcc0008000000 */
.L_x_13:
[----:B------:R-:W2:Y:S04]  /*02d0*/  LDG.E R15, desc[UR8][R4.64+-0x8] ;  /* 0xfffff808040f7981 */ /* 0x000ea8000c1e1900 */
[----:B------:R-:W3:Y:S01]  /*02e0*/  LDG.E R13, desc[UR8][R4.64+-0x4] ;  /* 0xfffffc08040d7981 */ /* 0x000ee2000c1e1900 */
[----:B------:R-:W-:Y:S01]  /*02f0*/  UIADD3 UR4, UPT, UPT, UR4, 0x2, URZ ;  /* 0x0000000204047890 */ /* 0x000fe2000fffe0ff */
[----:B------:R-:W-:Y:S03]  /*0300*/  BSSY.RECONVERGENT B0, `(.L_x_3) ;  /* 0x0000013000007945 */ /* 0x000fe60003800200 */
[----:B------:R-:W-:Y:S01]  /*0310*/  UISETP.NE.AND UP0, UPT, UR4, 0x258, UPT ;  /* 0x000002580400788c */ /* 0x000fe2000bf05270 */
[----:B--2--5:R-:W-:Y:S01]  /*0320*/  FADD R3, R10, -R15 ;  /* 0x8000000f0a037221 */ /* 0x024fe20000000000 */
[----:B---3--:R-:W-:-:S03]  /*0330*/  FADD R14, R12, -R13 ;  /* 0x8000000d0c0e7221 */ /* 0x008fc60000000000 */
[----:B------:R-:W-:-:S04]  /*0340*/  FFMA R3, R3, R3, RZ ;  /* 0x0000000303037223 */ /* 0x000fc800000000ff */
[----:B------:R-:W-:-:S04]  /*0350*/  FFMA R17, R14, R14, R3 ;  /* 0x0000000e0e117223 */ /* 0x000fc80000000003 */
[----:B------:R1:W2:Y:S01]  /*0360*/  MUFU.RSQ R14, R17 ;  /* 0x00000011000e7308 */ /* 0x0002a20000001400 */
[----:B------:R-:W-:-:S04]  /*0370*/  IADD3 R3, PT, PT, R17, -0xd000000, RZ ;  /* 0xf300000011037810 */ /* 0x000fc80007ffe0ff */
[----:B------:R-:W-:-:S13]  /*0380*/  ISETP.GT.U32.AND P0, PT, R3, 0x727fffff, PT ;  /* 0x727fffff0300780c */ /* 0x000fda0003f04070 */
[----:B-12---:R-:W-:Y:S05]  /*0390*/  @!P0 BRA `(.L_x_4) ;  /* 0x0000000000148947 */ /* 0x006fea0003800000 */
[----:B------:R-:W-:Y:S01]  /*03a0*/  IMAD.MOV.U32 R3, RZ, RZ, R17 ;  /* 0x000000ffff037224 */ /* 0x000fe200078e0011 */
[----:B------:R-:W-:-:S07]  /*03b0*/  MOV R20, 0x3d0 ;  /* 0x000003d000147802 */ /* 0x000fce0000000f00 */
[----:B0-----:R-:W-:Y:S05]  /*03c0*/  CALL.REL.NOINC `($__internal_0_$__cuda_sm20_sqrt_rn_f32_slowpath) ;  /* 0x0000000400ac7944 */ /* 0x001fea0003c00000 */
[----:B------:R-:W-:Y:S01]  /*03d0*/  MOV R16, R14 ;  /* 0x0000000e00107202 */ /* 0x000fe20000000f00 */
[----:B------:R-:W-:Y:S06]  /*03e0*/  BRA `(.L_x_5) ;  /* 0x0000000000107947 */ /* 0x000fec0003800000 */
.L_x_4:
[----:B------:R-:W-:Y:S01]  /*03f0*/  FMUL.FTZ R16, R17, R14 ;  /* 0x0000000e11107220 */ /* 0x000fe20000410000 */
[----:B------:R-:W-:-:S03]  /*0400*/  FMUL.FTZ R14, R14, 0.5 ;  /* 0x3f0000000e0e7820 */ /* 0x000fc60000410000 */
[----:B------:R-:W-:-:S04]  /*0410*/  FFMA R3, -R16, R16, R17 ;  /* 0x0000001010037223 */ /* 0x000fc80000000111 */
[----:B------:R-:W-:-:S07]  /*0420*/  FFMA R16, R3, R14, R16 ;  /* 0x0000000e03107223 */ /* 0x000fce0000000010 */
.L_x_5:
[----:B------:R-:W-:Y:S05]  /*0430*/  BSYNC.RECONVERGENT B0 ;  /* 0x0000000000007941 */ /* 0x000fea0003800200 */
.L_x_3:
[----:B------:R-:W2:Y:S04]  /*0440*/  LDG.E R17, desc[UR8][R4.64] ;  /* 0x0000000804117981 */ /* 0x000ea8000c1e1900 */
[----:B------:R-:W3:Y:S01]  /*0450*/  LDG.E R19, desc[UR8][R4.64+0x4] ;  /* 0x0000040804137981 */ /* 0x000ee2000c1e1900 */
[C---:B------:R-:W-:Y:S01]  /*0460*/  FSETP.GT.AND P0, PT, R16.reuse, RZ, PT ;  /* 0x000000ff1000720b */ /* 0x040fe20003f04000 */
[----:B------:R-:W-:Y:S03]  /*0470*/  BSSY.RECONVERGENT B0, `(.L_x_6) ;  /* 0x0000019000007945 */ /* 0x000fe60003800200 */
[----:B------:R-:W-:Y:S01]  /*0480*/  FSETP.GTU.OR P0, PT, R16, 1, !P0 ;  /* 0x3f8000001000780b */ /* 0x000fe2000470c400 */
[----:B--2---:R-:W-:Y:S01]  /*0490*/  FADD R3, R10, -R17 ;  /* 0x800000110a037221 */ /* 0x004fe20000000000 */
[----:B---3--:R-:W-:-:S03]  /*04a0*/  FADD R14, R12, -R19 ;  /* 0x800000130c0e7221 */ /* 0x008fc60000000000 */
[----:B------:R-:W-:-:S04]  /*04b0*/  FFMA R3, R3, R3, RZ ;  /* 0x0000000303037223 */ /* 0x000fc800000000ff */
[----:B------:R-:W-:-:S04]  /*04c0*/  FFMA R3, R14, R14, R3 ;  /* 0x0000000e0e037223 */ /* 0x000fc80000000003 */
[----:B------:R1:W2:Y:S01]  /*04d0*/  MUFU.RSQ R14, R3 ;  /* 0x00000003000e7308 */ /* 0x0002a20000001400 */
[----:B------:R-:W-:-:S04]  /*04e0*/  IADD3 R18, PT, PT, R3, -0xd000000, RZ ;  /* 0xf300000003127810 */ /* 0x000fc80007ffe0ff */
[----:B------:R-:W-:Y:S01]  /*04f0*/  ISETP.GT.U32.AND P1, PT, R18, 0x727fffff, PT ;  /* 0x727fffff1200780c */ /* 0x000fe20003f24070 */
[----:B------:R-:W-:-:S12]  /*0500*/  @P0 BRA `(.L_x_7) ;  /* 0x00000000003c0947 */ /* 0x000fd80003800000 */
[----:B------:R-:W-:Y:S01]  /*0510*/  FMUL R16, R16, R16 ;  /* 0x0000001010107220 */ /* 0x000fe20000400000 */
[----:B------:R-:W-:Y:S02]  /*0520*/  HFMA2 R23, -RZ, RZ, 3.7421875, 0 ;  /* 0x437c0000ff177431 */ /* 0x000fe400000001ff */
[----:B------:R-:W-:Y:S02]  /*0530*/  IMAD.MOV.U32 R21, RZ, RZ, 0x3bbb989d ;  /* 0x3bbb989dff157424 */ /* 0x000fe400078e00ff */
[----:B------:R-:W-:-:S04]  /*0540*/  FMUL R16, R16, -0.5 ;  /* 0xbf00000010107820 */ /* 0x000fc80000400000 */
[----:B------:R-:W-:-:S04]  /*0550*/  FFMA.SAT R18, R16, R21, 0.5 ;  /* 0x3f00000010127423 */ /* 0x000fc80000002015 */
[----:B------:R-:W-:-:S04]  /*0560*/  FFMA.RM R18, R18, R23, 12582913 ;  /* 0x4b40000112127423 */ /* 0x000fc80000004017 */
[C---:B------:R-:W-:Y:S01]  /*0570*/  FADD R21, R18.reuse, -12583039 ;  /* 0xcb40007f12157421 */ /* 0x040fe20000000000 */
[----:B------:R-:W-:-:S03]  /*0580*/  SHF.L.U32 R18, R18, 0x17, RZ ;  /* 0x0000001712127819 */ /* 0x000fc600000006ff */
[----:B------:R-:W-:-:S04]  /*0590*/  FFMA R21, R16, 1.4426950216293334961, -R21 ;  /* 0x3fb8aa3b10157823 */ /* 0x000fc80000000815 */
[----:B------:R-:W-:-:S06]  /*05a0*/  FFMA R21, R16, 1.925963033500011079e-08, R21 ;  /* 0x32a5706010157823 */ /* 0x000fcc0000000015 */
[----:B------:R-:W3:Y:S02]  /*05b0*/  MUFU.EX2 R21, R21 ;  /* 0x0000001500157308 */ /* 0x000ee40000000800 */
[----:B---3--:R-:W-:-:S04]  /*05c0*/  FMUL R18, R18, R21 ;  /* 0x0000001512127220 */ /* 0x008fc80000400000 */
[-C--:B------:R-:W-:Y:S01]  /*05d0*/  FFMA R2, R15, R18.reuse, R2 ;  /* 0x000000120f027223 */ /* 0x080fe20000000002 */
[----:B------:R-:W-:Y:S01]  /*05e0*/  FFMA R0, R13, R18, R0 ;  /* 0x000000120d007223 */ /* 0x000fe20000000000 */
[----:B------:R-:W-:-:S07]  /*05f0*/  FADD R11, R11, R18 ;  /* 0x000000120b0b7221 */ /* 0x000fce0000000000 */
.L_x_7:
[----:B------:R-:W-:Y:S05]  /*0600*/  BSYNC.RECONVERGENT B0 ;  /* 0x0000000000007941 */ /* 0x000fea0003800200 */
.L_x_6:
[----:B------:R-:W-:Y:S04]  /*0610*/  BSSY.RECONVERGENT B0, `(.L_x_8) ;  /* 0x000000a000007945 */ /* 0x000fe80003800200 */
[----:B------:R-:W-:Y:S05]  /*0620*/  @!P1 BRA `(.L_x_9) ;  /* 0x0000000000109947 */ /* 0x000fea0003800000 */
[----:B------:R-:W-:-:S07]  /*0630*/  MOV R20, 0x650 ;  /* 0x0000065000147802 */ /* 0x000fce0000000f00 */
[----:B012---:R-:W-:Y:S05]  /*0640*/  CALL.REL.NOINC `($__internal_0_$__cuda_sm20_sqrt_rn_f32_slowpath) ;  /* 0x00000004000c7944 */ /* 0x007fea0003c00000 */
[----:B------:R-:W-:Y:S01]  /*0650*/  IMAD.MOV.U32 R3, RZ, RZ, R14 ;  /* 0x000000ffff037224 */ /* 0x000fe200078e000e */
[----:B------:R-:W-:Y:S06]  /*0660*/  BRA `(.L_x_10) ;  /* 0x0000000000107947 */ /* 0x000fec0003800000 */
.L_x_9:
[----:B--2---:R-:W-:Y:S01]  /*0670*/  FMUL.FTZ R16, R3, R14 ;  /* 0x0000000e03107220 */ /* 0x004fe20000410000 */
[----:B------:R-:W-:-:S03]  /*0680*/  FMUL.FTZ R14, R14, 0.5 ;  /* 0x3f0000000e0e7820 */ /* 0x000fc60000410000 */
[----:B-1----:R-:W-:-:S04]  /*0690*/  FFMA R3, -R16, R16, R3 ;  /* 0x0000001010037223 */ /* 0x002fc80000000103 */
[----:B------:R-:W-:-:S07]  /*06a0*/  FFMA R3, R3, R14, R16 ;  /* 0x0000000e03037223 */ /* 0x000fce0000000010 */
.L_x_10:
[----:B------:R-:W-:Y:S05]  /*06b0*/  BSYNC.RECONVERGENT B0 ;  /* 0x0000000000007941 */ /* 0x000fea0003800200 */
.L_x_8:
[C---:B------:R-:W-:Y:S01]  /*06c0*/  FSETP.GT.AND P0, PT, R3.reuse, RZ, PT ;  /* 0x000000ff0300720b */ /* 0x040fe20003f04000 */
[----:B------:R-:W-:Y:S03]  /*06d0*/  BSSY.RECONVERGENT B0, `(.L_x_11) ;  /* 0x0000012000007945 */ /* 0x000fe60003800200 */
[----:B------:R-:W-:-:S13]  /*06e0*/  FSETP.GTU.OR P0, PT, R3, 1, !P0 ;  /* 0x3f8000000300780b */ /* 0x000fda000470c400 */
[----:B------:R-:W-:Y:S05]  /*06f0*/  @P0 BRA `(.L_x_12) ;  /* 0x00000000003c0947 */ /* 0x000fea0003800000 */
[----:B------:R-:W-:Y:S01]  /*0700*/  FMUL R3, R3, R3 ;  /* 0x0000000303037220 */ /* 0x000fe20000400000 */
[----:B------:R-:W-:Y:S01]  /*0710*/  HFMA2 R16, -RZ, RZ, 3.7421875, 0 ;  /* 0x437c0000ff107431 */ /* 0x000fe200000001ff */
[----:B------:R-:W-:Y:S02]  /*0720*/  MOV R14, 0x3bbb989d ;  /* 0x3bbb989d000e7802 */ /* 0x000fe40000000f00 */
[----:B------:R-:W-:-:S04]  /*0730*/  FMUL R3, R3, -0.5 ;  /* 0xbf00000003037820 */ /* 0x000fc80000400000 */
[----:B------:R-:W-:-:S04]  /*0740*/  FFMA.SAT R13, R3, R14, 0.5 ;  /* 0x3f000000030d7423 */ /* 0x000fc8000000200e */
[----:B------:R-:W-:-:S04]  /*0750*/  FFMA.RM R13, R13, R16, 12582913 ;  /* 0x4b4000010d0d7423 */ /* 0x000fc80000004010 */
[C---:B------:R-:W-:Y:S01]  /*0760*/  FADD R14, R13.reuse, -12583039 ;  /* 0xcb40007f0d0e7421 */ /* 0x040fe20000000000 */
[----:B------:R-:W-:-:S03]  /*0770*/  IMAD.SHL.U32 R13, R13, 0x800000, RZ ;  /* 0x008000000d0d7824 */ /* 0x000fc600078e00ff */
[----:B------:R-:W-:-:S04]  /*0780*/  FFMA R14, R3, 1.4426950216293334961, -R14 ;  /* 0x3fb8aa3b030e7823 */ /* 0x000fc8000000080e */
[----:B------:R-:W-:-:S06]  /*0790*/  FFMA R14, R3, 1.925963033500011079e-08, R14 ;  /* 0x32a57060030e7823 */ /* 0x000fcc000000000e */
[----:B------:R-:W1:Y:S02]  /*07a0*/  MUFU.EX2 R14, R14 ;  /* 0x0000000e000e7308 */ /* 0x000e640000000800 */
[----:B-1----:R-:W-:-:S04]  /*07b0*/  FMUL R16, R13, R14 ;  /* 0x0000000e0d107220 */ /* 0x002fc80000400000 */
[-C--:B------:R-:W-:Y:S01]  /*07c0*/  FFMA R2, R17, R16.reuse, R2 ;  /* 0x0000001011027223 */ /* 0x080fe20000000002 */
[----:B------:R-:W-:Y:S01]  /*07d0*/  FFMA R0, R19, R16, R0 ;  /* 0x0000001013007223 */ /* 0x000fe20000000000 */
[----:B------:R-:W-:-:S07]  /*07e0*/  FADD R11, R11, R16 ;  /* 0x000000100b0b7221 */ /* 0x000fce0000000000 */
.L_x_12:
[----:B------:R-:W-:Y:S05]  /*07f0*/  BSYNC.RECONVERGENT B0 ;  /* 0x0000000000007941 */ /* 0x000fea0003800200 */
.L_x_11:
[----:B------:R-:W-:-:S04]  /*0800*/  IADD3 R4, P0, PT, R4, 0x10, RZ ;  /* 0x0000001004047810 */ /* 0x000fc80007f1e0ff */
[----:B------:R-:W-:Y:S01]  /*0810*/  IADD3.X R5, PT, PT, RZ, R5, RZ, P0, !PT ;  /* 0x00000005ff057210 */ /* 0x000fe200007fe4ff */
[----:B------:R-:W-:Y:S08]  /*0820*/  BRA.U UP0, `(.L_x_13) ;  /* 0xfffffff900a87547 */ /* 0x000ff0000b83ffff */
[----:B------:R-:W1:Y:S01]  /*0830*/  MUFU.RCP R4, R11 ;  /* 0x0000000b00047308 */ /* 0x000e620000001000 */
[----:B------:R-:W-:Y:S07]  /*0840*/  BSSY.RECONVERGENT B0, `(.L_x_14) ;  /* 0x000000c000007945 */ /* 0x000fee0003800200 */
[----:B------:R-:W2:Y:S01]  /*0850*/  FCHK P0, R2, R11 ;  /* 0x0000000b02007302 */ /* 0x000ea20000000000 */
[----:B-1----:R-:W-:-:S04]  /*0860*/  FFMA R3, -R11, R4, 1 ;  /* 0x3f8000000b037423 */ /* 0x002fc80000000104 */
[----:B------:R-:W-:-:S04]  /*0870*/  FFMA R3, R4, R3, R4 ;  /* 0x0000000304037223 */ /* 0x000fc80000000004 */
[----:B------:R-:W-:-:S04]  /*0880*/  FFMA R4, R2, R3, RZ ;  /* 0x0000000302047223 */ /* 0x000fc800000000ff */
[----:B------:R-:W-:-:S04]  /*0890*/  FFMA R5, -R11, R4, R2 ;  /* 0x000000040b057223 */ /* 0x000fc80000000102 */
[----:B------:R-:W-:Y:S01]  /*08a0*/  FFMA R3, R3, R5, R4 ;  /* 0x0000000503037223 */ /* 0x000fe20000000004 */
[----:B--2---:R-:W-:Y:S06]  /*08b0*/  @!P0 BRA `(.L_x_15) ;  /* 0x0000000000108947 */ /* 0x004fec0003800000 */
[----:B------:R-:W-:Y:S01]  /*08c0*/  MOV R3, R2 ;  /* 0x0000000200037202 */ /* 0x000fe20000000f00 */
[----:B------:R-:W-:Y:S01]  /*08d0*/  IMAD.MOV.U32 R4, RZ, RZ, R11 ;  /* 0x000000ffff047224 */ /* 0x000fe200078e000b */
[----:B------:R-:W-:-:S07]  /*08e0*/  MOV R12, 0x900 ;  /* 0x00000900000c7802 */ /* 0x000fce0000000f00 */
[----:B0-----:R-:W-:Y:S05]  /*08f0*/  CALL.REL.NOINC `($__internal_1_$__cuda_sm3x_div_rn_noftz_f32_slowpath) ;  /* 0x0000000000b47944 */ /* 0x001fea0003c00000 */
.L_x_15:
[----:B------:R-:W-:Y:S05]  /*0900*/  BSYNC.RECONVERGENT B0 ;  /* 0x0000000000007941 */ /* 0x000fea0003800200 */
.L_x_14:
[----:B------:R-:W1:Y:S01]  /*0910*/  MUFU.RCP R2, R11 ;  /* 0x0000000b00027308 */ /* 0x000e620000001000 */
[----:B------:R2:W-:Y:S01]  /*0920*/  STG.E desc[UR8][R8.64], R3 ;  /* 0x0000000308007986 */ /* 0x0005e2000c101908 */
[----:B------:R-:W-:Y:S03]  /*0930*/  BSSY.RECONVERGENT B0, `(.L_x_16) ;  /* 0x000000f000007945 */ /* 0x000fe60003800200 */
[----:B------:R2:W-:Y:S03]  /*0940*/  STG.E desc[UR8][R6.64], R3 ;  /* 0x0000000306007986 */ /* 0x0005e6000c101908 */
[----:B------:R-:W3:Y:S01]  /*0950*/  FCHK P0, R0, R11 ;  /* 0x0000000b00007302 */ /* 0x000ee20000000000 */
[----:B-1----:R-:W-:-:S04]  /*0960*/  FFMA R5, -R11, R2, 1 ;  /* 0x3f8000000b057423 */ /* 0x002fc80000000102 */
[----:B------:R-:W-:Y:S01]  /*0970*/  FFMA R13, R2, R5, R2 ;  /* 0x00000005020d7223 */ /* 0x000fe20000000002 */
[----:B------:R-:W-:-:S03]  /*0980*/  FADD R2, -R10, R3 ;  /* 0x000000030a027221 */ /* 0x000fc60000000100 */
[----:B------:R-:W-:-:S04]  /*0990*/  FFMA R4, R0, R13, RZ ;  /* 0x0000000d00047223 */ /* 0x000fc800000000ff */
[----:B------:R-:W-:-:S04]  /*09a0*/  FFMA R5, -R11, R4, R0 ;  /* 0x000000040b057223 */ /* 0x000fc80000000100 */
[----:B------:R-:W-:Y:S01]  /*09b0*/  FFMA R5, R13, R5, R4 ;  /* 0x000000050d057223 */ /* 0x000fe20000000004 */
[----:B--23--:R-:W-:Y:S06]  /*09c0*/  @!P0 BRA `(.L_x_17) ;  /* 0x0000000000148947 */ /* 0x00cfec0003800000 */
[----:B------:R-:W-:Y:S02]  /*09d0*/  MOV R3, R0 ;  /* 0x0000000000037202 */ /* 0x000fe40000000f00 */
[----:B------:R-:W-:Y:S02]  /*09e0*/  MOV R4, R11 ;  /* 0x0000000b00047202 */ /* 0x000fe40000000f00 */
[----:B------:R-:W-:-:S07]  /*09f0*/  MOV R12, 0xa10 ;  /* 0x00000a10000c7802 */ /* 0x000fce0000000f00 */
[----:B0-----:R-:W-:Y:S05]  /*0a00*/  CALL.REL.NOINC `($__internal_1_$__cuda_sm3x_div_rn_noftz_f32_slowpath) ;  /* 0x0000000000707944 */ /* 0x001fea0003c00000 */
[----:B------:R-:W-:-:S07]  /*0a10*/  IMAD.MOV.U32 R5, RZ, RZ, R3 ;  /* 0x000000ffff057224 */ /* 0x000fce00078e0003 */
.L_x_17:
[----:B------:R-:W-:Y:S05]  /*0a20*/  BSYNC.RECONVERGENT B0 ;  /* 0x0000000000007941 */ /* 0x000fea0003800200 */
.L_x_16:
[----:B------:R-:W2:Y:S04]  /*0a30*/  LDG.E R0, desc[UR8][R8.64+0x4] ;  /* 0x0000040808007981 */ /* 0x000ea8000c1e1900 */
[----:B------:R1:W-:Y:S04]  /*0a40*/  STG.E desc[UR8][R8.64+0x4], R5 ;  /* 0x0000040508007986 */ /* 0x0003e8000c101908 */
[----:B------:R1:W-:Y:S01]  /*0a50*/  STG.E desc[UR8][R6.64+0x4], R5 ;  /* 0x0000040506007986 */ /* 0x0003e2000c101908 */
[----:B--2---:R-:W-:Y:S01]  /*0a60*/  FADD R0, -R0, R5 ;  /* 0x0000000500007221 */ /* 0x004fe20000000100 */
[----:B-1----:R-:W-:Y:S06]  /*0a70*/  BRA `(.L_x_18) ;  /* 0xfffffff400a87947 */ /* 0x002fec000383ffff */
        .weak           $__internal_0_$__cuda_sm20_sqrt_rn_f32_slowpath
        .type           $__internal_0_$__cuda_sm20_sqrt_rn_f32_slowpath,@function
        .size           $__internal_0_$__cuda_sm20_sqrt_rn_f32_slowpath,($__internal_1_$__cuda_sm3x_div_rn_noftz_f32_slowpath - $__internal_0_$__cuda_sm20_sqrt_rn_f32_slowpath)
$__internal_0_$__cuda_sm20_sqrt_rn_f32_slowpath:
[----:B------:R-:W-:-:S13]  /*0a80*/  LOP3.LUT P0, RZ, R3, 0x7fffffff, RZ, 0xc0, !PT ;  /* 0x7fffffff03ff7812 */ /* 0x000fda000780c0ff */
[----:B------:R-:W-:Y:S01]  /*0a90*/  @!P0 MOV R14, R3 ;  /* 0x00000003000e8202 */ /* 0x000fe20000000f00 */
[----:B------:R-:W-:Y:S06]  /*0aa0*/  @!P0 BRA `(.L_x_19) ;  /* 0x0000000000408947 */ /* 0x000fec0003800000 */
[----:B------:R-:W-:-:S13]  /*0ab0*/  FSETP.GEU.FTZ.AND P0, PT, R3, RZ, PT ;  /* 0x000000ff0300720b */ /* 0x000fda0003f1e000 */
[----:B------:R-:W-:Y:S01]  /*0ac0*/  @!P0 MOV R14, 0x7fffffff ;  /* 0x7fffffff000e8802 */ /* 0x000fe20000000f00 */
[----:B------:R-:W-:Y:S06]  /*0ad0*/  @!P0 BRA `(.L_x_19) ;  /* 0x0000000000348947 */ /* 0x000fec0003800000 */
[----:B------:R-:W-:-:S13]  /*0ae0*/  FSETP.GTU.FTZ.AND P0, PT, |R3|, +INF , PT ;  /* 0x7f8000000300780b */ /* 0x000fda0003f1c200 */
[----:B------:R-:W-:Y:S01]  /*0af0*/  @P0 FADD.FTZ R14, R3, 1 ;  /* 0x3f800000030e0421 */ /* 0x000fe20000010000 */
[----:B------:R-:W-:Y:S06]  /*0b00*/  @P0 BRA `(.L_x_19) ;  /* 0x0000000000280947 */ /* 0x000fec0003800000 */
[----:B------:R-:W-:-:S13]  /*0b10*/  FSETP.NEU.FTZ.AND P0, PT, |R3|, +INF , PT ;  /* 0x7f8000000300780b */ /* 0x000fda0003f1d200 */
[----:B------:R-:W-:-:S04]  /*0b20*/  @P0 FFMA R16, R3, 1.84467440737095516160e+19, RZ ;  /* 0x5f80000003100823 */ /* 0x000fc800000000ff */
[----:B------:R-:W0:Y:S02]  /*0b30*/  @P0 MUFU.RSQ R21, R16 ;  /* 0x0000001000150308 */ /* 0x000e240000001400 */
[----:B0-----:R-:W-:Y:S01]  /*0b40*/  @P0 FMUL.FTZ R23, R16, R21 ;  /* 0x0000001510170220 */ /* 0x001fe20000410000 */
[----:B------:R-:W-:-:S03]  /*0b50*/  @P0 FMUL.FTZ R21, R21, 0.5 ;  /* 0x3f00000015150820 */ /* 0x000fc60000410000 */
[----:B------:R-:W-:-:S04]  /*0b60*/  @P0 FADD.FTZ R14, -R23, -RZ ;  /* 0x800000ff170e0221 */ /* 0x000fc80000010100 */
[----:B------:R-:W-:Y:S01]  /*0b70*/  @P0 FFMA R18, R23, R14, R16 ;  /* 0x0000000e17120223 */ /* 0x000fe20000000010 */
[----:B------:R-:W-:-:S03]  /*0b80*/  @!P0 IMAD.MOV.U32 R14, RZ, RZ, R3 ;  /* 0x000000ffff0e8224 */ /* 0x000fc600078e0003 */
[----:B------:R-:W-:-:S04]  /*0b90*/  @P0 FFMA R18, R18, R21, R23 ;  /* 0x0000001512120223 */ /* 0x000fc80000000017 */
[----:B------:R-:W-:-:S07]  /*0ba0*/  @P0 FMUL.FTZ R14, R18, 2.3283064365386962891e-10 ;  /* 0x2f800000120e0820 */ /* 0x000fce0000410000 */
.L_x_19:
[----:B------:R-:W-:-:S04]  /*0bb0*/  HFMA2 R21, -RZ, RZ, 0, 0 ;  /* 0x00000000ff157431 */ /* 0x000fc800000001ff */
[----:B------:R-:W-:Y:S05]  /*0bc0*/  RET.REL.NODEC R20 `(_Z13shiftFunctionPfS_PKff) ;  /* 0xfffffff4140c7950 */ /* 0x000fea0003c3ffff */
        .weak           $__internal_1_$__cuda_sm3x_div_rn_noftz_f32_slowpath
        .type           $__internal_1_$__cuda_sm3x_div_rn_noftz_f32_slowpath,@function
        .size           $__internal_1_$__cuda_sm3x_div_rn_noftz_f32_slowpath,(.L_x_33 - $__internal_1_$__cuda_sm3x_div_rn_noftz_f32_slowpath)
$__internal_1_$__cuda_sm3x_div_rn_noftz_f32_slowpath:
[----:B------:R-:W-:Y:S01]  /*0bd0*/  SHF.R.U32.HI R13, RZ, 0x17, R4 ;  /* 0x00000017ff0d7819 */ /* 0x000fe20000011604 */
[----:B------:R-:W-:Y:S01]  /*0be0*/  BSSY.RECONVERGENT B1, `(.L_x_20) ;  /* 0x0000062000017945 */ /* 0x000fe20003800200 */
[----:B------:R-:W-:Y:S02]  /*0bf0*/  SHF.R.U32.HI R5, RZ, 0x17, R3 ;  /* 0x00000017ff057819 */ /* 0x000fe40000011603 */
[----:B------:R-:W-:Y:S02]  /*0c00*/  LOP3.LUT R13, R13, 0xff, RZ, 0xc0, !PT ;  /* 0x000000ff0d0d7812 */ /* 0x000fe400078ec0ff */
[----:B------:R-:W-:Y:S02]  /*0c10*/  LOP3.LUT R17, R5, 0xff, RZ, 0xc0, !PT ;  /* 0x000000ff05117812 */ /* 0x000fe400078ec0ff */
[----:B------:R-:W-:-:S03]  /*0c20*/  IADD3 R15, PT, PT, R13, -0x1, RZ ;  /* 0xffffffff0d0f7810 */ /* 0x000fc60007ffe0ff */
[----:B------:R-:W-:Y:S01]  /*0c30*/  VIADD R14, R17, 0xffffffff ;  /* 0xffffffff110e7836 */ /* 0x000fe20000000000 */
[----:B------:R-:W-:-:S04]  /*0c40*/  ISETP.GT.U32.AND P0, PT, R15, 0xfd, PT ;  /* 0x000000fd0f00780c */ /* 0x000fc80003f04070 */
[----:B------:R-:W-:-:S13]  /*0c50*/  ISETP.GT.U32.OR P0, PT, R14, 0xfd, P0 ;  /* 0x000000fd0e00780c */ /* 0x000fda0000704470 */
[----:B------:R-:W-:Y:S01]  /*0c60*/  @!P0 MOV R5, RZ ;  /* 0x000000ff00058202 */ /* 0x000fe20000000f00 */
[----:B------:R-:W-:Y:S06]  /*0c70*/  @!P0 BRA `(.L_x_21) ;  /* 0x00000000005c8947 */ /* 0x000fec0003800000 */
[----:B------:R-:W-:Y:S02]  /*0c80*/  FSETP.GTU.FTZ.AND P0, PT, |R3|, +INF , PT ;  /* 0x7f8000000300780b */ /* 0x000fe40003f1c200 */
[----:B------:R-:W-:-:S04]  /*0c90*/  FSETP.GTU.FTZ.AND P1, PT, |R4|, +INF , PT ;  /* 0x7f8000000400780b */ /* 0x000fc80003f3c200 */
[----:B------:R-:W-:-:S13]  /*0ca0*/  PLOP3.LUT P0, PT, P0, P1, PT, 0xf8, 0x8f ;  /* 0x00000000008f781c */ /* 0x000fda0000703f70 */
[----:B------:R-:W-:Y:S05]  /*0cb0*/  @P0 BRA `(.L_x_22) ;  /* 0x00000004004c0947 */ /* 0x000fea0003800000 */
[----:B------:R-:W-:-:S13]  /*0cc0*/  LOP3.LUT P0, RZ, R4, 0x7fffffff, R3, 0xc8, !PT ;  /* 0x7fffffff04ff7812 */ /* 0x000fda000780c803 */
[----:B------:R-:W-:Y:S05]  /*0cd0*/  @!P0 BRA `(.L_x_23) ;  /* 0x00000004003c8947 */ /* 0x000fea0003800000 */
[C---:B------:R-:W-:Y:S02]  /*0ce0*/  FSETP.NEU.FTZ.AND P2, PT, |R3|.reuse, +INF , PT ;  /* 0x7f8000000300780b */ /* 0x040fe40003f5d200 */
[----:B------:R-:W-:Y:S02]  /*0cf0*/  FSETP.NEU.FTZ.AND P1, PT, |R4|, +INF , PT ;  /* 0x7f8000000400780b */ /* 0x000fe40003f3d200 */
[----:B------:R-:W-:-:S11]  /*0d00*/  FSETP.NEU.FTZ.AND P0, PT, |R3|, +INF , PT ;  /* 0x7f8000000300780b */ /* 0x000fd60003f1d200 */
[----:B------:R-:W-:Y:S05]  /*0d10*/  @!P1 BRA !P2, `(.L_x_23) ;  /* 0x00000004002c9947 */ /* 0x000fea0005000000 */
[----:B------:R-:W-:-:S04]  /*0d20*/  LOP3.LUT P2, RZ, R3, 0x7fffffff, RZ, 0xc0, !PT ;  /* 0x7fffffff03ff7812 */ /* 0x000fc8000784c0ff */
[----:B------:R-:W-:-:S13]  /*0d30*/  PLOP3.LUT P1, PT, P1, P2, PT, 0x2f, 0xf2 ;  /* 0x0000000000f2781c */ /* 0x000fda0000f24577 */
[----:B------:R-:W-:Y:S05]  /*0d40*/  @P1 BRA `(.L_x_24) ;  /* 0x0000000400181947 */ /* 0x000fea0003800000 */
[----:B------:R-:W-:-:S04]  /*0d50*/  LOP3.LUT P1, RZ, R4, 0x7fffffff, RZ, 0xc0, !PT ;  /* 0x7fffffff04ff7812 */ /* 0x000fc8000782c0ff */
[----:B------:R-:W-:-:S13]  /*0d60*/  PLOP3.LUT P0, PT, P0, P1, PT, 0x2f, 0xf2 ;  /* 0x0000000000f2781c */ /* 0x000fda0000702577 */
[----:B------:R-:W-:Y:S05]  /*0d70*/  @P0 BRA `(.L_x_25) ;  /* 0x0000000400000947 */ /* 0x000fea0003800000 */
[----:B------:R-:W-:Y:S02]  /*0d80*/  ISETP.GE.AND P0, PT, R14, RZ, PT ;  /* 0x000000ff0e00720c */ /* 0x000fe40003f06270 */
[----:B------:R-:W-:-:S11]  /*0d90*/  ISETP.GE.AND P1, PT, R15, RZ, PT ;  /* 0x000000ff0f00720c */ /* 0x000fd60003f26270 */
[----:B------:R-:W-:Y:S01]  /*0da0*/  @P0 MOV R5, RZ ;  /* 0x000000ff00050202 */ /* 0x000fe20000000f00 */
[----:B------:R-:W-:Y:S02]  /*0db0*/  @!P0 IMAD.MOV.U32 R5, RZ, RZ, -0x40 ;  /* 0xffffffc0ff058424 */ /* 0x000fe400078e00ff */
[----:B------:R-:W-:Y:S01]  /*0dc0*/  @!P0 FFMA R3, R3, 1.84467440737095516160e+19, RZ ;  /* 0x5f80000003038823 */ /* 0x000fe200000000ff */
[----:B------:R-:W-:Y:S02]  /*0dd0*/  @!P1 FFMA R4, R4, 1.84467440737095516160e+19, RZ ;  /* 0x5f80000004049823 */ /* 0x000fe400000000ff */
[----:B------:R-:W-:-:S07]  /*0de0*/  @!P1 IADD3 R5, PT, PT, R5, 0x40, RZ ;  /* 0x0000004005059810 */ /* 0x000fce0007ffe0ff */
.L_x_21:
[----:B------:R-:W-:Y:S01]  /*0df0*/  LEA R15, R13, 0xc0800000, 0x17 ;  /* 0xc08000000d0f7811 */ /* 0x000fe200078eb8ff */
[----:B------:R-:W-:Y:S03]  /*0e00*/  BSSY.RECONVERGENT B2, `(.L_x_26) ;  /* 0x0000036000027945 */ /* 0x000fe60003800200 */
[----:B------:R-:W-:Y:S01]  /*0e10*/  IADD3 R15, PT, PT, -R15, R4, RZ ;  /* 0x000000040f0f7210 */ /* 0x000fe20007ffe1ff */
[----:B------:R-:W-:-:S03]  /*0e20*/  VIADD R4, R17, 0xffffff81 ;  /* 0xffffff8111047836 */ /* 0x000fc60000000000 */
[----:B------:R-:W0:Y:S01]  /*0e30*/  MUFU.RCP R14, R15 ;  /* 0x0000000f000e7308 */ /* 0x000e220000001000 */
[----:B------:R-:W-:Y:S01]  /*0e40*/  FADD.FTZ R16, -R15, -RZ ;  /* 0x800000ff0f107221 */ /* 0x000fe20000010100 */
[----:B------:R-:W-:-:S03]  /*0e50*/  IMAD R3, R4, -0x800000, R3 ;  /* 0xff80000004037824 */ /* 0x000fc600078e0203 */
[----:B0-----:R-:W-:-:S04]  /*0e60*/  FFMA R17, R14, R16, 1 ;  /* 0x3f8000000e117423 */ /* 0x001fc80000000010 */
[----:B------:R-:W-:-:S04]  /*0e70*/  FFMA R19, R14, R17, R14 ;  /* 0x000000110e137223 */ /* 0x000fc8000000000e */
[----:B------:R-:W-:-:S04]  /*0e80*/  FFMA R14, R3, R19, RZ ;  /* 0x00000013030e7223 */ /* 0x000fc800000000ff */
[----:B------:R-:W-:-:S04]  /*0e90*/  FFMA R17, R16, R14, R3 ;  /* 0x0000000e10117223 */ /* 0x000fc80000000003 */
[----:B------:R-:W-:Y:S01]  /*0ea0*/  FFMA R18, R19, R17, R14 ;  /* 0x0000001113127223 */ /* 0x000fe2000000000e */
[----:B------:R-:W-:-:S03]  /*0eb0*/  IADD3 R14, PT, PT, R4, 0x7f, -R13 ;  /* 0x0000007f040e7810 */ /* 0x000fc60007ffe80d */
[----:B------:R-:W-:Y:S01]  /*0ec0*/  FFMA R17, R16, R18, R3 ;  /* 0x0000001210117223 */ /* 0x000fe20000000003 */
[----:B------:R-:W-:-:S03]  /*0ed0*/  IADD3 R14, PT, PT, R14, R5, RZ ;  /* 0x000000050e0e7210 */ /* 0x000fc60007ffe0ff */
[----:B------:R-:W-:-:S05]  /*0ee0*/  FFMA R3, R19, R17, R18 ;  /* 0x0000001113037223 */ /* 0x000fca0000000012 */
[----:B------:R-:W-:-:S04]  /*0ef0*/  SHF.R.U32.HI R4, RZ, 0x17, R3 ;  /* 0x00000017ff047819 */ /* 0x000fc80000011603 */
[----:B------:R-:W-:-:S04]  /*0f00*/  LOP3.LUT R4, R4, 0xff, RZ, 0xc0, !PT ;  /* 0x000000ff04047812 */ /* 0x000fc800078ec0ff */
[----:B------:R-:W-:-:S05]  /*0f10*/  IADD3 R15, PT, PT, R4, R14, RZ ;  /* 0x0000000e040f7210 */ /* 0x000fca0007ffe0ff */
[----:B------:R-:W-:-:S05]  /*0f20*/  VIADD R4, R15, 0xffffffff ;  /* 0xffffffff0f047836 */ /* 0x000fca0000000000 */
[----:B------:R-:W-:-:S13]  /*0f30*/  ISETP.GE.U32.AND P0, PT, R4, 0xfe, PT ;  /* 0x000000fe0400780c */ /* 0x000fda0003f06070 */
[----:B------:R-:W-:Y:S05]  /*0f40*/  @!P0 BRA `(.L_x_27) ;  /* 0x0000000000808947 */ /* 0x000fea0003800000 */
[----:B------:R-:W-:-:S13]  /*0f50*/  ISETP.GT.AND P0, PT, R15, 0xfe, PT ;  /* 0x000000fe0f00780c */ /* 0x000fda0003f04270 */
[----:B------:R-:W-:Y:S05]  /*0f60*/  @P0 BRA `(.L_x_28) ;  /* 0x00000000006c0947 */ /* 0x000fea0003800000 */
[----:B------:R-:W-:-:S13]  /*0f70*/  ISETP.GE.AND P0, PT, R15, 0x1, PT ;  /* 0x000000010f00780c */ /* 0x000fda0003f06270 */
[----:B------:R-:W-:Y:S05]  /*0f80*/  @P0 BRA `(.L_x_29) ;  /* 0x0000000000740947 */ /* 0x000fea0003800000 */
[----:B------:R-:W-:Y:S02]  /*0f90*/  ISETP.GE.AND P0, PT, R15, -0x18, PT ;  /* 0xffffffe80f00780c */ /* 0x000fe40003f06270 */
[----:B------:R-:W-:-:S11]  /*0fa0*/  LOP3.LUT R3, R3, 0x80000000, RZ, 0xc0, !PT ;  /* 0x8000000003037812 */ /* 0x000fd600078ec0ff */
[----:B------:R-:W-:Y:S05]  /*0fb0*/  @!P0 BRA `(.L_x_29) ;  /* 0x0000000000688947 */ /* 0x000fea0003800000 */
[-CC-:B------:R-:W-:Y:S01]  /*0fc0*/  FFMA.RZ R4, R19, R17.reuse, R18.reuse ;  /* 0x0000001113047223 */ /* 0x180fe2000000c012 */
[----:B------:R-:W-:Y:S01]  /*0fd0*/  IADD3 R14, PT, PT, R15, 0x20, RZ ;  /* 0x000000200f0e7810 */ /* 0x000fe20007ffe0ff */
[-CC-:B------:R-:W-:Y:S01]  /*0fe0*/  FFMA.RM R5, R19, R17.reuse, R18.reuse ;  /* 0x0000001113057223 */ /* 0x180fe20000004012 */
[----:B------:R-:W-:Y:S02]  /*0ff0*/  ISETP.NE.AND P2, PT, R15, RZ, PT ;  /* 0x000000ff0f00720c */ /* 0x000fe40003f45270 */
[----:B------:R-:W-:Y:S01]  /*1000*/  LOP3.LUT R13, R4, 0x7fffff, RZ, 0xc0, !PT ;  /* 0x007fffff040d7812 */ /* 0x000fe200078ec0ff */
[----:B------:R-:W-:Y:S01]  /*1010*/  FFMA.RP R4, R19, R17, R18 ;  /* 0x0000001113047223 */ /* 0x000fe20000008012 */
[----:B------:R-:W-:Y:S02]  /*1020*/  ISETP.NE.AND P1, PT, R15, RZ, PT ;  /* 0x000000ff0f00720c */ /* 0x000fe40003f25270 */
[----:B------:R-:W-:Y:S02]  /*1030*/  LOP3.LUT R13, R13, 0x800000, RZ, 0xfc, !PT ;  /* 0x008000000d0d7812 */ /* 0x000fe400078efcff */
[----:B------:R-:W-:-:S02]  /*1040*/  IADD3 R15, PT, PT, -R15, RZ, RZ ;  /* 0x000000ff0f0f7210 */ /* 0x000fc40007ffe1ff */
[----:B------:R-:W-:Y:S02]  /*1050*/  SHF.L.U32 R14, R13, R14, RZ ;  /* 0x0000000e0d0e7219 */ /* 0x000fe400000006ff */
[----:B------:R-:W-:Y:S02]  /*1060*/  FSETP.NEU.FTZ.AND P0, PT, R4, R5, PT ;  /* 0x000000050400720b */ /* 0x000fe40003f1d000 */
[----:B------:R-:W-:Y:S02]  /*1070*/  SEL R4, R15, RZ, P2 ;  /* 0x000000ff0f047207 */ /* 0x000fe40001000000 */
[----:B------:R-:W-:Y:S02]  /*1080*/  ISETP.NE.AND P1, PT, R14, RZ, P1 ;  /* 0x000000ff0e00720c */ /* 0x000fe40000f25270 */
[----:B------:R-:W-:Y:S02]  /*1090*/  SHF.R.U32.HI R4, RZ, R4, R13 ;  /* 0x00000004ff047219 */ /* 0x000fe4000001160d */
[----:B------:R-:W-:-:S02]  /*10a0*/  PLOP3.LUT P0, PT, P0, P1, PT, 0xf8, 0x8f ;  /* 0x00000000008f781c */ /* 0x000fc40000703f70 */
[----:B------:R-:W-:Y:S02]  /*10b0*/  SHF.R.U32.HI R14, RZ, 0x1, R4 ;  /* 0x00000001ff0e7819 */ /* 0x000fe40000011604 */
[----:B------:R-:W-:-:S04]  /*10c0*/  SEL R5, RZ, 0x1, !P0 ;  /* 0x00000001ff057807 */ /* 0x000fc80004000000 */
[----:B------:R-:W-:-:S04]  /*10d0*/  LOP3.LUT R5, R5, 0x1, R14, 0xf8, !PT ;  /* 0x0000000105057812 */ /* 0x000fc800078ef80e */
[----:B------:R-:W-:-:S05]  /*10e0*/  LOP3.LUT R5, R5, R4, RZ, 0xc0, !PT ;  /* 0x0000000405057212 */ /* 0x000fca00078ec0ff */
[----:B------:R-:W-:-:S05]  /*10f0*/  IMAD.IADD R14, R14, 0x1, R5 ;  /* 0x000000010e0e7824 */ /* 0x000fca00078e0205 */
[----:B------:R-:W-:Y:S01]  /*1100*/  LOP3.LUT R3, R14, R3, RZ, 0xfc, !PT ;  /* 0x000000030e037212 */ /* 0x000fe200078efcff */
[----:B------:R-:W-:Y:S06]  /*1110*/  BRA `(.L_x_29) ;  /* 0x0000000000107947 */ /* 0x000fec0003800000 */
.L_x_28:
[----:B------:R-:W-:-:S04]  /*1120*/  LOP3.LUT R3, R3, 0x80000000, RZ, 0xc0, !PT ;  /* 0x8000000003037812 */ /* 0x000fc800078ec0ff */
[----:B------:R-:W-:Y:S01]  /*1130*/  LOP3.LUT R3, R3, 0x7f800000, RZ, 0xfc, !PT ;  /* 0x7f80000003037812 */ /* 0x000fe200078efcff */
[----:B------:R-:W-:Y:S06]  /*1140*/  BRA `(.L_x_29) ;  /* 0x0000000000047947 */ /* 0x000fec0003800000 */
.L_x_27:
[----:B------:R-:W-:-:S07]  /*1150*/  LEA R3, R14, R3, 0x17 ;  /* 0x000000030e037211 */ /* 0x000fce00078eb8ff */
.L_x_29:
[----:B------:R-:W-:Y:S05]  /*1160*/  BSYNC.RECONVERGENT B2 ;  /* 0x0000000000027941 */ /* 0x000fea0003800200 */
.L_x_26:
[----:B------:R-:W-:Y:S05]  /*1170*/  BRA `(.L_x_30) ;  /* 0x0000000000207947 */ /* 0x000fea0003800000 */
.L_x_25:
[----:B------:R-:W-:-:S04]  /*1180*/  LOP3.LUT R3, R4, 0x80000000, R3, 0x48, !PT ;  /* 0x8000000004037812 */ /* 0x000fc800078e4803 */
[----:B------:R-:W-:Y:S01]  /*1190*/  LOP3.LUT R3, R3, 0x7f800000, RZ, 0xfc, !PT ;  /* 0x7f80000003037812 */ /* 0x000fe200078efcff */
[----:B------:R-:W-:Y:S06]  /*11a0*/  BRA `(.L_x_30) ;  /* 0x0000000000147947 */ /* 0x000fec0003800000 */
.L_x_24:
[----:B------:R-:W-:Y:S01]  /*11b0*/  LOP3.LUT R3, R4, 0x80000000, R3, 0x48, !PT ;  /* 0x8000000004037812 */ /* 0x000fe200078e4803 */
[----:B------:R-:W-:Y:S06]  /*11c0*/  BRA `(.L_x_30) ;  /* 0x00000000000c7947 */ /* 0x000fec0003800000 */
.L_x_23:
[----:B------:R-:W0:Y:S01]  /*11d0*/  MUFU.RSQ R3, -QNAN ;  /* 0xffc0000000037908 */ /* 0x000e220000001400 */
[----:B------:R-:W-:Y:S05]  /*11e0*/  BRA `(.L_x_30) ;  /* 0x0000000000047947 */ /* 0x000fea0003800000 */
.L_x_22:
[----:B------:R-:W-:-:S07]  /*11f0*/  FADD.FTZ R3, R3, R4 ;  /* 0x0000000403037221 */ /* 0x000fce0000010000 */
.L_x_30:
[----:B------:R-:W-:Y:S05]  /*1200*/  BSYNC.RECONVERGENT B1 ;  /* 0x0000000000017941 */ /* 0x000fea0003800200 */
.L_x_20:
[----:B------:R-:W-:-:S04]  /*1210*/  HFMA2 R13, -RZ, RZ, 0, 0 ;  /* 0x00000000ff0d7431 */ /* 0x000fc800000001ff */
[----:B0-----:R-:W-:Y:S05]  /*1220*/  RET.REL.NODEC R12 `(_Z13shiftFunctionPfS_PKff) ;  /* 0xffffffec0c747950 */ /* 0x001fea0003c3ffff */
.L_x_31:
[----:B------:R-:W-:-:S00]  /*1230*/  BRA `(.L_x_31) ;  /* 0xfffffffc00fc7947 */ /* 0x000fc0000383ffff */
[----:B------:R-:W-:-:S00]  /*1240*/  NOP ;  /* 0x0000000000007918 */ /* 0x000fc00000000000 */
        /* <DEDUP_REMOVED lines=11> */
.L_x_33:


//--------------------- .nv.shared.reserved.0     --------------------------
	.section	.nv.shared.reserved.0,"aw",@nobits
	.weak		__nv_reservedSMEM_offset_0_alias
	.size		__nv_reservedSMEM_offset_0_alias, 0, 64
	.other		__nv_reservedSMEM_offset_0_alias,@"STO_CUDA_RESERVED_SHARED STV_DEFAULT"
__nv_reservedSMEM_offset_0_alias:
	.zero		0
	.zero		64


//--------------------- .nv.constant0._Z13shiftFunctionPfS_PKff --------------------------
	.section	.nv.constant0._Z13shiftFunctionPfS_PKff,"a",@progbits
	.sectionflags	@""
	.align	4
.nv.constant0._Z13shiftFunctionPfS_PKff:
	.zero		924


//--------------------- SYMBOLS --------------------------

	.type		.nv.reservedSmem.offset0,@object
	.size		.nv.reservedSmem.offset0,0x4
